//
// Generated by NVIDIA NVVM Compiler
//
// Compiler Build ID: CL-36424714
// Cuda compilation tools, release 13.0, V13.0.88
// Based on NVVM 20.0.0
//

.version 9.0
.target sm_100
.address_size 64

	// .globl	_Z16gameOfLifeKernelPiS_ii

.visible .entry _Z16gameOfLifeKernelPiS_ii(
	.param .u64 .ptr .align 1 _Z16gameOfLifeKernelPiS_ii_param_0,
	.param .u64 .ptr .align 1 _Z16gameOfLifeKernelPiS_ii_param_1,
	.param .u32 _Z16gameOfLifeKernelPiS_ii_param_2,
	.param .u32 _Z16gameOfLifeKernelPiS_ii_param_3
)
{
	.reg .pred 	%p<13>;
	.reg .b32 	%r<56>;
	.reg .b64 	%rd<29>;

	ld.param.u64 	%rd2, [_Z16gameOfLifeKernelPiS_ii_param_0];
	ld.param.u64 	%rd3, [_Z16gameOfLifeKernelPiS_ii_param_1];
	ld.param.u32 	%r5, [_Z16gameOfLifeKernelPiS_ii_param_2];
	ld.param.u32 	%r7, [_Z16gameOfLifeKernelPiS_ii_param_3];
	cvta.to.global.u64 	%rd1, %rd3;
	mov.u32 	%r8, %ctaid.x;
	mov.u32 	%r9, %ntid.x;
	mov.u32 	%r10, %tid.x;
	mad.lo.s32 	%r1, %r8, %r9, %r10;
	mov.u32 	%r11, %ctaid.y;
	mov.u32 	%r12, %ntid.y;
	mov.u32 	%r13, %tid.y;
	mad.lo.s32 	%r14, %r11, %r12, %r13;
	setp.ge.s32 	%p1, %r1, %r5;
	setp.ge.s32 	%p2, %r14, %r7;
	or.pred  	%p3, %p1, %p2;
	@%p3 bra 	$L__BB0_6;
	cvta.to.global.u64 	%rd4, %rd2;
	mul.lo.s32 	%r15, %r5, %r14;
	add.s32 	%r3, %r15, %r1;
	add.s32 	%r16, %r5, -1;
	setp.eq.s32 	%p4, %r14, 0;
	selp.b32 	%r17, %r7, %r14, %p4;
	add.s32 	%r18, %r17, -1;
	mul.lo.s32 	%r19, %r18, %r5;
	add.s32 	%r20, %r1, -1;
	setp.lt.s32 	%p5, %r1, 1;
	selp.b32 	%r21, %r16, %r20, %p5;
	setp.lt.s32 	%p6, %r21, %r5;
	selp.b32 	%r22, %r21, 0, %p6;
	add.s32 	%r23, %r22, %r19;
	mul.wide.s32 	%rd5, %r23, 4;
	add.s64 	%rd6, %rd4, %rd5;
	ld.global.u32 	%r24, [%rd6];
	setp.lt.s32 	%p7, %r1, 0;
	selp.b32 	%r25, %r16, %r1, %p7;
	add.s32 	%r26, %r25, %r19;
	mul.wide.s32 	%rd7, %r26, 4;
	add.s64 	%rd8, %rd4, %rd7;
	ld.global.u32 	%r27, [%rd8];
	add.s32 	%r28, %r27, %r24;
	add.s32 	%r29, %r1, 1;
	setp.lt.s32 	%p8, %r1, -1;
	selp.b32 	%r30, %r16, %r29, %p8;
	setp.lt.s32 	%p9, %r30, %r5;
	selp.b32 	%r31, %r30, 0, %p9;
	add.s32 	%r32, %r31, %r19;
	mul.wide.s32 	%rd9, %r32, 4;
	add.s64 	%rd10, %rd4, %rd9;
	ld.global.u32 	%r33, [%rd10];
	add.s32 	%r34, %r33, %r28;
	add.s32 	%r35, %r22, %r15;
	mul.wide.s32 	%rd11, %r35, 4;
	add.s64 	%rd12, %rd4, %rd11;
	ld.global.u32 	%r36, [%rd12];
	add.s32 	%r37, %r36, %r34;
	add.s32 	%r38, %r31, %r15;
	mul.wide.s32 	%rd13, %r38, 4;
	add.s64 	%rd14, %rd4, %rd13;
	ld.global.u32 	%r39, [%rd14];
	add.s32 	%r40, %r39, %r37;
	add.s32 	%r41, %r14, 1;
	setp.lt.u32 	%p10, %r41, %r7;
	selp.b32 	%r42, %r41, 0, %p10;
	mul.lo.s32 	%r43, %r42, %r5;
	add.s32 	%r44, %r22, %r43;
	mul.wide.s32 	%rd15, %r44, 4;
	add.s64 	%rd16, %rd4, %rd15;
	ld.global.u32 	%r45, [%rd16];
	add.s32 	%r46, %r45, %r40;
	add.s32 	%r47, %r25, %r43;
	mul.wide.s32 	%rd17, %r47, 4;
	add.s64 	%rd18, %rd4, %rd17;
	ld.global.u32 	%r48, [%rd18];
	add.s32 	%r49, %r48, %r46;
	add.s32 	%r50, %r31, %r43;
	mul.wide.s32 	%rd19, %r50, 4;
	add.s64 	%rd20, %rd4, %rd19;
	ld.global.u32 	%r51, [%rd20];
	add.s32 	%r4, %r51, %r49;
	mul.wide.s32 	%rd21, %r3, 4;
	add.s64 	%rd22, %rd4, %rd21;
	ld.global.u32 	%r52, [%rd22];
	setp.ne.s32 	%p11, %r52, 1;
	@%p11 bra 	$L__BB0_5;
	setp.lt.s32 	%p12, %r4, 4;
	@%p12 bra 	$L__BB0_4;
	add.s64 	%rd28, %rd1, %rd21;
	mov.b32 	%r55, 1;
	st.global.u32 	[%rd28], %r55;
	bra.uni 	$L__BB0_6;
$L__BB0_4:
	add.s64 	%rd26, %rd1, %rd21;
	mov.b32 	%r54, 0;
	st.global.u32 	[%rd26], %r54;
	bra.uni 	$L__BB0_6;
$L__BB0_5:
	add.s64 	%rd24, %rd1, %rd21;
	mov.b32 	%r53, 0;
	st.global.u32 	[%rd24], %r53;
$L__BB0_6:
	ret;

}


// ===== COMPILED SASS (sm_100) =====

	.target	sm_100

	.elftype	@"ET_EXEC"


//--------------------- .note.nv.tkinfo           --------------------------
	.section	.note.nv.tkinfo,"",@"SHT_NOTE"
	.sectionflags	@"SHF_NOTE_NV_TKINFO"
	.tkinfo
        /*0018*/ 	.word	0x00000002
        /*0030*/ 	.string	""
        /*0030*/ 	.string	"ptxas"
        /*0030*/ 	.string	"Cuda compilation tools, release 13.0, V13.0.88"
        /*0030*/ 	.string	"Build cuda_13.0.r13.0/compiler.36424714_0"
        /*0030*/ 	.string	"-arch sm_100 -m 64 "



//--------------------- .note.nv.cuinfo           --------------------------
	.section	.note.nv.cuinfo,"",@"SHT_NOTE"
	.sectionflags	@"SHF_NOTE_NV_CUINFO"
        /*0018*/ 	.short	0x0002
        /*001a*/ 	.short	0x0064
        /*001c*/ 	.short	0x0082
	.zero		2


//--------------------- .nv.info                  --------------------------
	.section	.nv.info,"",@"SHT_CUDA_INFO"
	.align	4


	//----- nvinfo : EIATTR_REGCOUNT
	.align		4
        /*0000*/ 	.byte	0x04, 0x2f
        /*0002*/ 	.short	(.L_1 - .L_0)
	.align		4
.L_0:
        /*0004*/ 	.word	index@(_Z16gameOfLifeKernelPiS_ii)
        /*0008*/ 	.word	0x0000001c


	//----- nvinfo : EIATTR_FRAME_SIZE
	.align		4
.L_1:
        /*000c*/ 	.byte	0x04, 0x11
        /*000e*/ 	.short	(.L_3 - .L_2)
	.align		4
.L_2:
        /*0010*/ 	.word	index@(_Z16gameOfLifeKernelPiS_ii)
        /*0014*/ 	.word	0x00000000


	//----- nvinfo : EIATTR_MIN_STACK_SIZE
	.align		4
.L_3:
        /*0018*/ 	.byte	0x04, 0x12
        /*001a*/ 	.short	(.L_5 - .L_4)
	.align		4
.L_4:
        /*001c*/ 	.word	index@(_Z16gameOfLifeKernelPiS_ii)
        /*0020*/ 	.word	0x00000000
.L_5:


//--------------------- .nv.compat                --------------------------
	.section	.nv.compat,"",@"SHT_CUDA_COMPAT_INFO"
	.align	4
        /*0000*/ 	.byte	0x02, 0x09, 0x00, 0x00, 0x02, 0x02, 0x01, 0x00, 0x02, 0x05, 0x05, 0x00, 0x03, 0x07, 0x01, 0x01
        /*0010*/ 	.byte	0x02, 0x03, 0x00, 0x00, 0x02, 0x06, 0x01, 0x00, 0x04, 0x0b, 0x08, 0x00, 0x09, 0x00, 0x00, 0x00
        /*0020*/ 	.byte	0x00, 0x00, 0x00, 0x00


//--------------------- .nv.info._Z16gameOfLifeKernelPiS_ii --------------------------
	.section	.nv.info._Z16gameOfLifeKernelPiS_ii,"",@"SHT_CUDA_INFO"
	.sectionflags	@""
	.align	4


	//----- nvinfo : EIATTR_CUDA_API_VERSION
	.align		4
        /*0000*/ 	.byte	0x04, 0x37
        /*0002*/ 	.short	(.L_7 - .L_6)
.L_6:
        /*0004*/ 	.word	0x00000082


	//----- nvinfo : EIATTR_KPARAM_INFO
	.align		4
.L_7:
        /*0008*/ 	.byte	0x04, 0x17
        /*000a*/ 	.short	(.L_9 - .L_8)
.L_8:
        /*000c*/ 	.word	0x00000000
        /*0010*/ 	.short	0x0003
        /*0012*/ 	.short	0x0014
        /*0014*/ 	.byte	0x00, 0xf0, 0x11, 0x00


	//----- nvinfo : EIATTR_KPARAM_INFO
	.align		4
.L_9:
        /*0018*/ 	.byte	0x04, 0x17
        /*001a*/ 	.short	(.L_11 - .L_10)
.L_10:
        /*001c*/ 	.word	0x00000000
        /*0020*/ 	.short	0x0002
        /*0022*/ 	.short	0x0010
        /*0024*/ 	.byte	0x00, 0xf0, 0x11, 0x00


	//----- nvinfo : EIATTR_KPARAM_INFO
	.align		4
.L_11:
        /*0028*/ 	.byte	0x04, 0x17
        /*002a*/ 	.short	(.L_13 - .L_12)
.L_12:
        /*002c*/ 	.word	0x00000000
        /*0030*/ 	.short	0x0001
        /*0032*/ 	.short	0x0008
        /*0034*/ 	.byte	0x00, 0xf5, 0x21, 0x00


	//----- nvinfo : EIATTR_KPARAM_INFO
	.align		4
.L_13:
        /*0038*/ 	.byte	0x04, 0x17
        /*003a*/ 	.short	(.L_15 - .L_14)
.L_14:
        /*003c*/ 	.word	0x00000000
        /*0040*/ 	.short	0x0000
        /*0042*/ 	.short	0x0000
        /*0044*/ 	.byte	0x00, 0xf5, 0x21, 0x00


	//----- nvinfo : EIATTR_SPARSE_MMA_MASK
	.align		4
.L_15:
        /*0048*/ 	.byte	0x03, 0x50
        /*004a*/ 	.short	0x0000


	//----- nvinfo : EIATTR_MAXREG_COUNT
	.align		4
        /*004c*/ 	.byte	0x03, 0x1b
        /*004e*/ 	.short	0x00ff


	//----- nvinfo : EIATTR_MERCURY_ISA_VERSION
	.align		4
        /*0050*/ 	.byte	0x03, 0x5f
        /*0052*/ 	.short	0x0101


	//----- nvinfo : EIATTR_VRC_CTA_INIT_COUNT
	.align		4
        /*0054*/ 	.byte	0x02, 0x4a
	.zero		1
	.zero		1


	//----- nvinfo : EIATTR_EXIT_INSTR_OFFSETS
	.align		4
        /*0058*/ 	.byte	0x04, 0x1c
        /*005a*/ 	.short	(.L_17 - .L_16)


	//   ....[0]....
.L_16:
        /*005c*/ 	.word	0x000000c0


	//   ....[1]....
        /*0060*/ 	.word	0x00000470


	//   ....[2]....
        /*0064*/ 	.word	0x000004b0


	//   ....[3]....
        /*0068*/ 	.word	0x000004f0


	//----- nvinfo : EIATTR_CRS_STACK_SIZE
	.align		4
.L_17:
        /*006c*/ 	.byte	0x04, 0x1e
        /*006e*/ 	.short	(.L_19 - .L_18)
.L_18:
        /*0070*/ 	.word	0x00000000


	//----- nvinfo : EIATTR_CBANK_PARAM_SIZE
	.align		4
.L_19:
        /*0074*/ 	.byte	0x03, 0x19
        /*0076*/ 	.short	0x0018


	//----- nvinfo : EIATTR_PARAM_CBANK
	.align		4
        /*0078*/ 	.byte	0x04, 0x0a
        /*007a*/ 	.short	(.L_21 - .L_20)
	.align		4
.L_20:
        /*007c*/ 	.word	index@(.nv.constant0._Z16gameOfLifeKernelPiS_ii)
        /*0080*/ 	.short	0x0380
        /*0082*/ 	.short	0x0018


	//----- nvinfo : EIATTR_SW_WAR
	.align		4
.L_21:
        /*0084*/ 	.byte	0x04, 0x36
        /*0086*/ 	.short	(.L_23 - .L_22)
.L_22:
        /*0088*/ 	.word	0x00000008
.L_23:


//--------------------- .nv.callgraph             --------------------------
	.section	.nv.callgraph,"",@"SHT_CUDA_CALLGRAPH"
	.align	4
	.sectionentsize	8
	.align		4
        /*0000*/ 	.word	0x00000000
	.align		4
        /*0004*/ 	.word	0xffffffff
	.align		4
        /*0008*/ 	.word	0x00000000
	.align		4
        /*000c*/ 	.word	0xfffffffe
	.align		4
        /*0010*/ 	.word	0x00000000
	.align		4
        /*0014*/ 	.word	0xfffffffd
	.align		4
        /*0018*/ 	.word	0x00000000
	.align		4
        /*001c*/ 	.word	0xfffffffc


//--------------------- .text._Z16gameOfLifeKernelPiS_ii --------------------------
	.section	.text._Z16gameOfLifeKernelPiS_ii,"ax",@progbits
	.align	128
        .global         _Z16gameOfLifeKernelPiS_ii
        .type           _Z16gameOfLifeKernelPiS_ii,@function
        .size           _Z16gameOfLifeKernelPiS_ii,(.L_x_2 - _Z16gameOfLifeKernelPiS_ii)
        .other          _Z16gameOfLifeKernelPiS_ii,@"STO_CUDA_ENTRY STV_DEFAULT"
_Z16gameOfLifeKernelPiS_ii:
.text._Z16gameOfLifeKernelPiS_ii:
[----:B------:R-:W-:Y:S01]  /*0000*/  LDC R1, c[0x0][0x37c] ;  /* 0x0000df00ff017b82 */ /* 0x000fe20000000800 */
[----:B------:R-:W0:Y:S07]  /*0010*/  S2R R3, SR_TID.Y ;  /* 0x0000000000037919 */ /* 0x000e2e0000002200 */
[----:B------:R-:W1:Y:S01]  /*0020*/  LDC R7, c[0x0][0x360] ;  /* 0x0000d800ff077b82 */ /* 0x000e620000000800 */
[----:B------:R-:W1:Y:S07]  /*0030*/  S2R R2, SR_TID.X ;  /* 0x0000000000027919 */ /* 0x000e6e0000002100 */
[----:B------:R-:W0:Y:S08]  /*0040*/  S2UR UR5, SR_CTAID.Y ;  /* 0x00000000000579c3 */ /* 0x000e300000002600 */
[----:B------:R-:W0:Y:S08]  /*0050*/  LDC R0, c[0x0][0x364] ;  /* 0x0000d900ff007b82 */ /* 0x000e300000000800 */
[----:B------:R-:W1:Y:S08]  /*0060*/  S2UR UR4, SR_CTAID.X ;  /* 0x00000000000479c3 */ /* 0x000e700000002500 */
[----:B------:R-:W2:Y:S01]  /*0070*/  LDC.64 R4, c[0x0][0x390] ;  /* 0x0000e400ff047b82 */ /* 0x000ea20000000a00 */
[----:B0-----:R-:W-:-:S02]  /*0080*/  IMAD R0, R0, UR5, R3 ;  /* 0x0000000500007c24 */ /* 0x001fc4000f8e0203 */
[----:B-1----:R-:W-:-:S03]  /*0090*/  IMAD R7, R7, UR4, R2 ;  /* 0x0000000407077c24 */ /* 0x002fc6000f8e0202 */
[----:B--2---:R-:W-:-:S04]  /*00a0*/  ISETP.GE.AND P0, PT, R0, R5, PT ;  /* 0x000000050000720c */ /* 0x004fc80003f06270 */
[----:B------:R-:W-:-:S13]  /*00b0*/  ISETP.GE.OR P0, PT, R7, R4, P0 ;  /* 0x000000040700720c */ /* 0x000fda0000706670 */
[----:B------:R-:W-:Y:S05]  /*00c0*/  @P0 EXIT ;  /* 0x000000000000094d */ /* 0x000fea0003800000 */
[C---:B------:R-:W-:Y:S01]  /*00d0*/  ISETP.GE.AND P0, PT, R7.reuse, -0x1, PT ;  /* 0xffffffff0700780c */ /* 0x040fe20003f06270 */
[----:B------:R-:W0:Y:S01]  /*00e0*/  LDC.64 R2, c[0x0][0x380] ;  /* 0x0000e000ff027b82 */ /* 0x000e220000000a00 */
[C---:B------:R-:W-:Y:S01]  /*00f0*/  ISETP.GE.AND P3, PT, R7.reuse, 0x1, PT ;  /* 0x000000010700780c */ /* 0x040fe20003f66270 */
[----:B------:R-:W-:Y:S01]  /*0100*/  VIADD R8, R0, 0x1 ;  /* 0x0000000100087836 */ /* 0x000fe20000000000 */
[----:B------:R-:W-:Y:S01]  /*0110*/  IADD3 R6, PT, PT, R4, -0x1, RZ ;  /* 0xffffffff04067810 */ /* 0x000fe20007ffe0ff */
[----:B------:R-:W1:Y:S01]  /*0120*/  LDCU.64 UR4, c[0x0][0x358] ;  /* 0x00006b00ff0477ac */ /* 0x000e620008000a00 */
[C---:B------:R-:W-:Y:S02]  /*0130*/  IADD3 R9, PT, PT, R7.reuse, -0x1, RZ ;  /* 0xffffffff07097810 */ /* 0x040fe40007ffe0ff */
[----:B------:R-:W-:Y:S02]  /*0140*/  ISETP.GE.AND P2, PT, R7, RZ, PT ;  /* 0x000000ff0700720c */ /* 0x000fe40003f46270 */
[----:B------:R-:W-:-:S02]  /*0150*/  ISETP.NE.AND P1, PT, R0, RZ, PT ;  /* 0x000000ff0000720c */ /* 0x000fc40003f25270 */
[----:B------:R-:W-:Y:S02]  /*0160*/  SEL R9, R6, R9, !P3 ;  /* 0x0000000906097207 */ /* 0x000fe40005800000 */
[----:B------:R-:W-:Y:S02]  /*0170*/  ISETP.GE.U32.AND P3, PT, R8, R5, PT ;  /* 0x000000050800720c */ /* 0x000fe40003f66070 */
[----:B------:R-:W-:Y:S02]  /*0180*/  SEL R15, R6, R7, !P2 ;  /* 0x00000007060f7207 */ /* 0x000fe40005000000 */
[----:B------:R-:W-:Y:S02]  /*0190*/  SEL R5, R0, R5, P1 ;  /* 0x0000000500057207 */ /* 0x000fe40000800000 */
[----:B------:R-:W-:Y:S02]  /*01a0*/  @P0 IADD3 R6, PT, PT, R7, 0x1, RZ ;  /* 0x0000000107060810 */ /* 0x000fe40007ffe0ff */
[-C--:B------:R-:W-:Y:S01]  /*01b0*/  ISETP.GE.AND P1, PT, R9, R4.reuse, PT ;  /* 0x000000040900720c */ /* 0x080fe20003f26270 */
[----:B------:R-:W-:Y:S01]  /*01c0*/  VIADD R13, R5, 0xffffffff ;  /* 0xffffffff050d7836 */ /* 0x000fe20000000000 */
[----:B------:R-:W-:Y:S01]  /*01d0*/  SEL R8, R8, RZ, !P3 ;  /* 0x000000ff08087207 */ /* 0x000fe20005800000 */
[-C--:B------:R-:W-:Y:S01]  /*01e0*/  IMAD R5, R0, R4.reuse, R7 ;  /* 0x0000000400057224 */ /* 0x080fe200078e0207 */
[-C--:B------:R-:W-:Y:S01]  /*01f0*/  ISETP.GE.AND P0, PT, R6, R4.reuse, PT ;  /* 0x000000040600720c */ /* 0x080fe20003f06270 */
[-CC-:B------:R-:W-:Y:S01]  /*0200*/  IMAD R17, R13, R4.reuse, R15.reuse ;  /* 0x000000040d117224 */ /* 0x180fe200078e020f */
[----:B------:R-:W-:Y:S01]  /*0210*/  SEL R11, R9, RZ, !P1 ;  /* 0x000000ff090b7207 */ /* 0x000fe20004800000 */
[----:B------:R-:W-:Y:S01]  /*0220*/  IMAD R9, R8, R4, R15 ;  /* 0x0000000408097224 */ /* 0x000fe200078e020f */
[----:B------:R-:W-:-:S03]  /*0230*/  SEL R19, R6, RZ, !P0 ;  /* 0x000000ff06137207 */ /* 0x000fc60004000000 */
[CC--:B------:R-:W-:Y:S02]  /*0240*/  IMAD R15, R13.reuse, R4.reuse, R11 ;  /* 0x000000040d0f7224 */ /* 0x0c0fe400078e020b */
[----:B------:R-:W-:Y:S02]  /*0250*/  IMAD R21, R13, R4, R19 ;  /* 0x000000040d157224 */ /* 0x000fe400078e0213 */
[----:B0-----:R-:W-:-:S04]  /*0260*/  IMAD.WIDE R12, R15, 0x4, R2 ;  /* 0x000000040f0c7825 */ /* 0x001fc800078e0202 */
[-CC-:B------:R-:W-:Y:S02]  /*0270*/  IMAD R23, R0, R4.reuse, R11.reuse ;  /* 0x0000000400177224 */ /* 0x180fe400078e020b */
[----:B------:R-:W-:Y:S01]  /*0280*/  IMAD R7, R8, R4, R11 ;  /* 0x0000000408077224 */ /* 0x000fe200078e020b */
[----:B-1----:R-:W2:Y:S01]  /*0290*/  LDG.E R13, desc[UR4][R12.64] ;  /* 0x000000040c0d7981 */ /* 0x002ea2000c1e1900 */
[----:B------:R-:W-:-:S04]  /*02a0*/  IMAD.WIDE R14, R5, 0x4, R2 ;  /* 0x00000004050e7825 */ /* 0x000fc800078e0202 */
[----:B------:R-:W-:Y:S02]  /*02b0*/  IMAD.WIDE R10, R17, 0x4, R2 ;  /* 0x00000004110a7825 */ /* 0x000fe400078e0202 */
[----:B------:R-:W3:Y:S02]  /*02c0*/  LDG.E R14, desc[UR4][R14.64] ;  /* 0x000000040e0e7981 */ /* 0x000ee4000c1e1900 */
[-CC-:B------:R-:W-:Y:S02]  /*02d0*/  IMAD R25, R0, R4.reuse, R19.reuse ;  /* 0x0000000400197224 */ /* 0x180fe400078e0213 */
[----:B------:R-:W-:Y:S01]  /*02e0*/  IMAD R17, R8, R4, R19 ;  /* 0x0000000408117224 */ /* 0x000fe200078e0213 */
[----:B------:R-:W2:Y:S01]  /*02f0*/  LDG.E R10, desc[UR4][R10.64] ;  /* 0x000000040a0a7981 */ /* 0x000ea2000c1e1900 */
[----:B------:R-:W-:-:S04]  /*0300*/  IMAD.WIDE R18, R21, 0x4, R2 ;  /* 0x0000000415127825 */ /* 0x000fc800078e0202 */
[--C-:B------:R-:W-:Y:S02]  /*0310*/  IMAD.WIDE R20, R23, 0x4, R2.reuse ;  /* 0x0000000417147825 */ /* 0x100fe400078e0202 */
[----:B------:R-:W2:Y:S02]  /*0320*/  LDG.E R18, desc[UR4][R18.64] ;  /* 0x0000000412127981 */ /* 0x000ea4000c1e1900 */
[--C-:B------:R-:W-:Y:S02]  /*0330*/  IMAD.WIDE R22, R25, 0x4, R2.reuse ;  /* 0x0000000419167825 */ /* 0x100fe400078e0202 */
[----:B------:R-:W4:Y:S02]  /*0340*/  LDG.E R21, desc[UR4][R20.64] ;  /* 0x0000000414157981 */ /* 0x000f24000c1e1900 */
[--C-:B------:R-:W-:Y:S02]  /*0350*/  IMAD.WIDE R8, R9, 0x4, R2.reuse ;  /* 0x0000000409087825 */ /* 0x100fe400078e0202 */
[----:B------:R-:W4:Y:S02]  /*0360*/  LDG.E R22, desc[UR4][R22.64] ;  /* 0x0000000416167981 */ /* 0x000f24000c1e1900 */
[----:B------:R-:W-:-:S02]  /*0370*/  IMAD.WIDE R6, R7, 0x4, R2 ;  /* 0x0000000407067825 */ /* 0x000fc400078e0202 */
[----:B------:R-:W5:Y:S02]  /*0380*/  LDG.E R8, desc[UR4][R8.64] ;  /* 0x0000000408087981 */ /* 0x000f64000c1e1900 */
[----:B------:R-:W-:Y:S02]  /*0390*/  IMAD.WIDE R2, R17, 0x4, R2 ;  /* 0x0000000411027825 */ /* 0x000fe400078e0202 */
[----:B------:R-:W5:Y:S04]  /*03a0*/  LDG.E R7, desc[UR4][R6.64] ;  /* 0x0000000406077981 */ /* 0x000f68000c1e1900 */
[----:B------:R-:W5:Y:S01]  /*03b0*/  LDG.E R3, desc[UR4][R2.64] ;  /* 0x0000000402037981 */ /* 0x000f62000c1e1900 */
[----:B---3--:R-:W-:Y:S02]  /*03c0*/  ISETP.NE.AND P0, PT, R14, 0x1, PT ;  /* 0x000000010e00780c */ /* 0x008fe40003f05270 */
[----:B--2---:R-:W-:-:S04]  /*03d0*/  IADD3 R10, PT, PT, R18, R10, R13 ;  /* 0x0000000a120a7210 */ /* 0x004fc80007ffe00d */
[----:B----4-:R-:W-:-:S04]  /*03e0*/  IADD3 R10, PT, PT, R22, R21, R10 ;  /* 0x00000015160a7210 */ /* 0x010fc80007ffe00a */
[----:B-----5:R-:W-:-:S04]  /*03f0*/  IADD3 R10, PT, PT, R8, R7, R10 ;  /* 0x00000007080a7210 */ /* 0x020fc80007ffe00a */
[----:B------:R-:W-:Y:S01]  /*0400*/  IADD3 R10, PT, PT, R10, R3, RZ ;  /* 0x000000030a0a7210 */ /* 0x000fe20007ffe0ff */
[----:B------:R-:W-:Y:S06]  /*0410*/  @P0 BRA `(.L_x_0) ;  /* 0x0000000000280947 */ /* 0x000fec0003800000 */
[----:B------:R-:W-:-:S13]  /*0420*/  ISETP.GE.AND P0, PT, R10, 0x4, PT ;  /* 0x000000040a00780c */ /* 0x000fda0003f06270 */
[----:B------:R-:W0:Y:S01]  /*0430*/  @P0 LDC.64 R2, c[0x0][0x388] ;  /* 0x0000e200ff020b82 */ /* 0x000e220000000a00 */
[----:B------:R-:W-:Y:S01]  /*0440*/  @P0 MOV R7, 0x1 ;  /* 0x0000000100070802 */ /* 0x000fe20000000f00 */
[----:B0-----:R-:W-:-:S05]  /*0450*/  @P0 IMAD.WIDE R2, R5, 0x4, R2 ;  /* 0x0000000405020825 */ /* 0x001fca00078e0202 */
[----:B------:R0:W-:Y:S01]  /*0460*/  @P0 STG.E desc[UR4][R2.64], R7 ;  /* 0x0000000702000986 */ /* 0x0001e2000c101904 */
[----:B------:R-:W-:Y:S05]  /*0470*/  @P0 EXIT ;  /* 0x000000000000094d */ /* 0x000fea0003800000 */
[----:B0-----:R-:W0:Y:S02]  /*0480*/  LDC.64 R2, c[0x0][0x388] ;  /* 0x0000e200ff027b82 */ /* 0x001e240000000a00 */
[----:B0-----:R-:W-:-:S05]  /*0490*/  IMAD.WIDE R2, R5, 0x4, R2 ;  /* 0x0000000405027825 */ /* 0x001fca00078e0202 */
[----:B------:R-:W-:Y:S01]  /*04a0*/  STG.E desc[UR4][R2.64], RZ ;  /* 0x000000ff02007986 */ /* 0x000fe2000c101904 */
[----:B------:R-:W-:Y:S05]  /*04b0*/  EXIT ;  /* 0x000000000000794d */ /* 0x000fea0003800000 */
.L_x_0:
[----:B------:R-:W0:Y:S02]  /*04c0*/  LDC.64 R2, c[0x0][0x388] ;  /* 0x0000e200ff027b82 */ /* 0x000e240000000a00 */
[----:B0-----:R-:W-:-:S05]  /*04d0*/  IMAD.WIDE R2, R5, 0x4, R2 ;  /* 0x0000000405027825 */ /* 0x001fca00078e0202 */
[----:B------:R-:W-:Y:S01]  /*04e0*/  STG.E desc[UR4][R2.64], RZ ;  /* 0x000000ff02007986 */ /* 0x000fe2000c101904 */
[----:B------:R-:W-:Y:S05]  /*04f0*/  EXIT ;  /* 0x000000000000794d */ /* 0x000fea0003800000 */
.L_x_1:
[----:B------:R-:W-:-:S00]  /*0500*/  BRA `(.L_x_1) ;  /* 0xfffffffc00fc7947 */ /* 0x000fc0000383ffff */
[----:B------:R-:W-:-:S00]  /*0510*/  NOP ;  /* 0x0000000000007918 */ /* 0x000fc00000000000 */
        /* <DEDUP_REMOVED lines=14> */
.L_x_2:


//--------------------- .nv.shared.reserved.0     --------------------------
	.section	.nv.shared.reserved.0,"aw",@nobits
	.weak		__nv_reservedSMEM_offset_0_alias
	.size		__nv_reservedSMEM_offset_0_alias, 0, 64
	.other		__nv_reservedSMEM_offset_0_alias,@"STO_CUDA_RESERVED_SHARED STV_DEFAULT"
__nv_reservedSMEM_offset_0_alias:
	.zero		0
	.zero		64


//--------------------- .nv.constant0._Z16gameOfLifeKernelPiS_ii --------------------------
	.section	.nv.constant0._Z16gameOfLifeKernelPiS_ii,"a",@progbits
	.sectionflags	@""
	.align	4
.nv.constant0._Z16gameOfLifeKernelPiS_ii:
	.zero		920


//--------------------- SYMBOLS --------------------------

	.type		.nv.reservedSmem.offset0,@object
	.size		.nv.reservedSmem.offset0,0x4
